	.headerflags	@"EF_CUDA_TEXMODE_UNIFIED EF_CUDA_64BIT_ADDRESS EF_CUDA_ACCELERATORS EF_CUDA_SM90 EF_CUDA_VIRTUAL_SM(EF_CUDA_SM90)"
	.elftype	@"ET_EXEC"


//--------------------- .nv.info                  --------------------------
	.section	.nv.info,"",@"SHT_CUDA_INFO"
	.align	4


	//----- nvinfo : EIATTR_REGCOUNT
	.align		4
        /*0000*/ 	.byte	0x04, 0x2f
        /*0002*/ 	.short	(.L_2 - .L_1)
	.align		4
.L_1:
        /*0004*/ 	.word	index@(triton_red_fused__to_copy_add_mean_mul_pow_rsqrt_8)
        /*0008*/ 	.word	0x0000001e


	//----- nvinfo : EIATTR_MIN_STACK_SIZE
	.align		4
.L_2:
        /*000c*/ 	.byte	0x04, 0x12
        /*000e*/ 	.short	(.L_4 - .L_3)
	.align		4
.L_3:
        /*0010*/ 	.word	index@(triton_red_fused__to_copy_add_mean_mul_pow_rsqrt_8)
        /*0014*/ 	.word	0x00000000


	//----- nvinfo : EIATTR_FRAME_SIZE
	.align		4
.L_4:
        /*0018*/ 	.byte	0x04, 0x11
        /*001a*/ 	.short	(.L_6 - .L_5)
	.align		4
.L_5:
        /*001c*/ 	.word	index@(triton_red_fused__to_copy_add_mean_mul_pow_rsqrt_8)
        /*0020*/ 	.word	0x00000000


	//----- nvinfo : EIATTR_MIN_STACK_SIZE
	.align		4
.L_6:
        /*0024*/ 	.byte	0x04, 0x12
        /*0026*/ 	.short	(.L_8 - .L_7)
	.align		4
.L_7:
        /*0028*/ 	.word	index@(triton_red_fused__to_copy_add_mean_mul_pow_rsqrt_8)
        /*002c*/ 	.word	0x00000000
.L_8:


//--------------------- .nv.info.triton_red_fused__to_copy_add_mean_mul_pow_rsqrt_8 --------------------------
	.section	.nv.info.triton_red_fused__to_copy_add_mean_mul_pow_rsqrt_8,"",@"SHT_CUDA_INFO"
	.sectionflags	@""
	.align	4


	//----- nvinfo : EIATTR_CUDA_API_VERSION
	.align		4
        /*0000*/ 	.byte	0x04, 0x37
        /*0002*/ 	.short	(.L_10 - .L_9)
.L_9:
        /*0004*/ 	.word	0x0000007c


	//----- nvinfo : EIATTR_KPARAM_INFO
	.align		4
.L_10:
        /*0008*/ 	.byte	0x04, 0x17
        /*000a*/ 	.short	(.L_12 - .L_11)
.L_11:
        /*000c*/ 	.word	0x00000000
        /*0010*/ 	.short	0x0008
        /*0012*/ 	.short	0x0038
        /*0014*/ 	.byte	0x00, 0xf4, 0x21, 0x00


	//----- nvinfo : EIATTR_KPARAM_INFO
	.align		4
.L_12:
        /*0018*/ 	.byte	0x04, 0x17
        /*001a*/ 	.short	(.L_14 - .L_13)
.L_13:
        /*001c*/ 	.word	0x00000000
        /*0020*/ 	.short	0x0007
        /*0022*/ 	.short	0x0034
        /*0024*/ 	.byte	0x00, 0xf0, 0x11, 0x00


	//----- nvinfo : EIATTR_KPARAM_INFO
	.align		4
.L_14:
        /*0028*/ 	.byte	0x04, 0x17
        /*002a*/ 	.short	(.L_16 - .L_15)
.L_15:
        /*002c*/ 	.word	0x00000000
        /*0030*/ 	.short	0x0006
        /*0032*/ 	.short	0x0030
        /*0034*/ 	.byte	0x00, 0xf0, 0x11, 0x00


	//----- nvinfo : EIATTR_KPARAM_INFO
	.align		4
.L_16:
        /*0038*/ 	.byte	0x04, 0x17
        /*003a*/ 	.short	(.L_18 - .L_17)
.L_17:
        /*003c*/ 	.word	0x00000000
        /*0040*/ 	.short	0x0005
        /*0042*/ 	.short	0x0028
        /*0044*/ 	.byte	0x00, 0xf4, 0x21, 0x00


	//----- nvinfo : EIATTR_KPARAM_INFO
	.align		4
.L_18:
        /*0048*/ 	.byte	0x04, 0x17
        /*004a*/ 	.short	(.L_20 - .L_19)
.L_19:
        /*004c*/ 	.word	0x00000000
        /*0050*/ 	.short	0x0004
        /*0052*/ 	.short	0x0020
        /*0054*/ 	.byte	0x00, 0xf4, 0x21, 0x00


	//----- nvinfo : EIATTR_KPARAM_INFO
	.align		4
.L_20:
        /*0058*/ 	.byte	0x04, 0x17
        /*005a*/ 	.short	(.L_22 - .L_21)
.L_21:
        /*005c*/ 	.word	0x00000000
        /*0060*/ 	.short	0x0003
        /*0062*/ 	.short	0x0018
        /*0064*/ 	.byte	0x00, 0xf4, 0x21, 0x00


	//----- nvinfo : EIATTR_KPARAM_INFO
	.align		4
.L_22:
        /*0068*/ 	.byte	0x04, 0x17
        /*006a*/ 	.short	(.L_24 - .L_23)
.L_23:
        /*006c*/ 	.word	0x00000000
        /*0070*/ 	.short	0x0002
        /*0072*/ 	.short	0x0010
        /*0074*/ 	.byte	0x00, 0xf4, 0x21, 0x00


	//----- nvinfo : EIATTR_KPARAM_INFO
	.align		4
.L_24:
        /*0078*/ 	.byte	0x04, 0x17
        /*007a*/ 	.short	(.L_26 - .L_25)
.L_25:
        /*007c*/ 	.word	0x00000000
        /*0080*/ 	.short	0x0001
        /*0082*/ 	.short	0x0008
        /*0084*/ 	.byte	0x00, 0xf4, 0x21, 0x00


	//----- nvinfo : EIATTR_KPARAM_INFO
	.align		4
.L_26:
        /*0088*/ 	.byte	0x04, 0x17
        /*008a*/ 	.short	(.L_28 - .L_27)
.L_27:
        /*008c*/ 	.word	0x00000000
        /*0090*/ 	.short	0x0000
        /*0092*/ 	.short	0x0000
        /*0094*/ 	.byte	0x00, 0xf4, 0x21, 0x00


	//----- nvinfo : EIATTR_SPARSE_MMA_MASK
	.align		4
.L_28:
        /*0098*/ 	.byte	0x03, 0x50
        /*009a*/ 	.short	0x0000


	//----- nvinfo : EIATTR_MAXREG_COUNT
	.align		4
        /*009c*/ 	.byte	0x03, 0x1b
        /*009e*/ 	.short	0x0040


	//----- nvinfo : EIATTR_COOP_GROUP_MASK_REGIDS
	.align		4
        /*00a0*/ 	.byte	0x04, 0x29
        /*00a2*/ 	.short	(.L_30 - .L_29)


	//   ....[0]....
.L_29:
        /*00a4*/ 	.word	0xffffffff


	//   ....[1]....
        /*00a8*/ 	.word	0xffffffff


	//   ....[2]....
        /*00ac*/ 	.word	0xffffffff


	//   ....[3]....
        /*00b0*/ 	.word	0xffffffff


	//   ....[4]....
        /*00b4*/ 	.word	0xffffffff


	//   ....[5]....
        /*00b8*/ 	.word	0xffffffff


	//   ....[6]....
        /*00bc*/ 	.word	0xffffffff


	//   ....[7]....
        /*00c0*/ 	.word	0xffffffff


	//   ....[8]....
        /*00c4*/ 	.word	0xffffffff


	//----- nvinfo : EIATTR_COOP_GROUP_INSTR_OFFSETS
	.align		4
.L_30:
        /*00c8*/ 	.byte	0x04, 0x28
        /*00ca*/ 	.short	(.L_32 - .L_31)


	//   ....[0]....
.L_31:
        /*00cc*/ 	.word	0x00000560


	//   ....[1]....
        /*00d0*/ 	.word	0x00000590


	//   ....[2]....
        /*00d4*/ 	.word	0x000005b0


	//   ....[3]....
        /*00d8*/ 	.word	0x000005e0


	//   ....[4]....
        /*00dc*/ 	.word	0x00000680


	//   ....[5]....
        /*00e0*/ 	.word	0x00000730


	//   ....[6]....
        /*00e4*/ 	.word	0x00000760


	//   ....[7]....
        /*00e8*/ 	.word	0x00000780


	//   ....[8]....
        /*00ec*/ 	.word	0x000007b0


	//----- nvinfo : EIATTR_EXIT_INSTR_OFFSETS
	.align		4
.L_32:
        /*00f0*/ 	.byte	0x04, 0x1c
        /*00f2*/ 	.short	(.L_34 - .L_33)


	//   ....[0]....
.L_33:
        /*00f4*/ 	.word	0x00000bb0


	//   ....[1]....
        /*00f8*/ 	.word	0x00000bd0


	//----- nvinfo : EIATTR_REQNTID
	.align		4
.L_34:
        /*00fc*/ 	.byte	0x04, 0x10
        /*00fe*/ 	.short	(.L_36 - .L_35)
.L_35:
        /*0100*/ 	.word	0x00000400
        /*0104*/ 	.word	0x00000001
        /*0108*/ 	.word	0x00000001


	//----- nvinfo : EIATTR_CBANK_PARAM_SIZE
	.align		4
.L_36:
        /*010c*/ 	.byte	0x03, 0x19
        /*010e*/ 	.short	0x0040


	//----- nvinfo : EIATTR_PARAM_CBANK
	.align		4
        /*0110*/ 	.byte	0x04, 0x0a
        /*0112*/ 	.short	(.L_38 - .L_37)
	.align		4
.L_37:
        /*0114*/ 	.word	index@(.nv.constant0.triton_red_fused__to_copy_add_mean_mul_pow_rsqrt_8)
        /*0118*/ 	.short	0x0210
        /*011a*/ 	.short	0x0040


	//----- nvinfo : EIATTR_SW_WAR
	.align		4
.L_38:
        /*011c*/ 	.byte	0x04, 0x36
        /*011e*/ 	.short	(.L_40 - .L_39)
.L_39:
        /*0120*/ 	.word	0x00000008
.L_40:


//--------------------- .nv.callgraph             --------------------------
	.section	.nv.callgraph,"",@"SHT_CUDA_CALLGRAPH"
	.align	4
	.sectionentsize	8
	.align		4
        /*0000*/ 	.word	0x00000000
	.align		4
        /*0004*/ 	.word	0xffffffff
	.align		4
        /*0008*/ 	.word	0x00000000
	.align		4
        /*000c*/ 	.word	0xfffffffe
	.align		4
        /*0010*/ 	.word	0x00000000
	.align		4
        /*0014*/ 	.word	0xfffffffd
	.align		4
        /*0018*/ 	.word	0x00000000
	.align		4
        /*001c*/ 	.word	0xfffffffc


//--------------------- .nv.constant4             --------------------------
	.section	.nv.constant4,"a",@progbits
	.align	8
	.align		8
.nv.constant4:
        /*0000*/ 	.dword	_$_str


//--------------------- .text.triton_red_fused__to_copy_add_mean_mul_pow_rsqrt_8 --------------------------
	.section	.text.triton_red_fused__to_copy_add_mean_mul_pow_rsqrt_8,"ax",@progbits
	.sectionflags	@"SHF_BARRIERS=1"
	.align	128
        .global         triton_red_fused__to_copy_add_mean_mul_pow_rsqrt_8
        .type           triton_red_fused__to_copy_add_mean_mul_pow_rsqrt_8,@function
        .size           triton_red_fused__to_copy_add_mean_mul_pow_rsqrt_8,(.L_x_1 - triton_red_fused__to_copy_add_mean_mul_pow_rsqrt_8)
        .other          triton_red_fused__to_copy_add_mean_mul_pow_rsqrt_8,@"STO_CUDA_ENTRY STV_DEFAULT"
triton_red_fused__to_copy_add_mean_mul_pow_rsqrt_8:
.text.triton_red_fused__to_copy_add_mean_mul_pow_rsqrt_8:
[----:B------:R-:W0:Y:S02]  /*0000*/  LDC R1, c[0x0][0x28] ;  /* 0x00000a00ff017b82 */ /* 0x000e240000000800 */
[----:B------:R-:W1:Y:S01]  /*0010*/  S2R R17, SR_TID.X ;  /* 0x0000000000117919 */ /* 0x000e620000002100 */
[----:B------:R-:W2:Y:S01]  /*0020*/  LDC.64 R14, c[0x0][0x220] ;  /* 0x00008800ff0e7b82 */ /* 0x000ea20000000a00 */
[----:B------:R-:W-:Y:S01]  /*0030*/  ULDC UR8, c[0x0][0x240] ;  /* 0x0000900000087ab9 */ /* 0x000fe20000000800 */
[----:B------:R-:W-:Y:S01]  /*0040*/  CS2R R4, SRZ ;  /* 0x0000000000047805 */ /* 0x000fe2000001ff00 */
[----:B------:R-:W3:Y:S01]  /*0050*/  S2R R18, SR_CTAID.X ;  /* 0x0000000000127919 */ /* 0x000ee20000002500 */
[----:B------:R-:W-:Y:S02]  /*0060*/  CS2R R8, SRZ ;  /* 0x0000000000087805 */ /* 0x000fe4000001ff00 */
[----:B------:R-:W-:Y:S01]  /*0070*/  CS2R R10, SRZ ;  /* 0x00000000000a7805 */ /* 0x000fe2000001ff00 */
[----:B------:R-:W-:Y:S01]  /*0080*/  ULDC.64 UR6, c[0x0][0x208] ;  /* 0x0000820000067ab9 */ /* 0x000fe20000000a00 */
[----:B------:R-:W4:Y:S01]  /*0090*/  LDC.64 R12, c[0x0][0x228] ;  /* 0x00008a00ff0c7b82 */ /* 0x000f220000000a00 */
[----:B-1----:R-:W-:-:S02]  /*00a0*/  SHF.R.U32.HI R3, RZ, 0x9, R17 ;  /* 0x00000009ff037819 */ /* 0x002fc40000011611 */
[----:B------:R-:W-:Y:S02]  /*00b0*/  SHF.L.U32 R0, R17, 0x3, RZ ;  /* 0x0000000311007819 */ /* 0x000fe400000006ff */
[----:B------:R-:W-:Y:S02]  /*00c0*/  SGXT.U32 R3, R3, 0x1 ;  /* 0x000000010303781a */ /* 0x000fe40000000000 */
[----:B---3--:R-:W-:Y:S02]  /*00d0*/  SHF.L.U32 R18, R18, 0x1, RZ ;  /* 0x0000000112127819 */ /* 0x008fe400000006ff */
[----:B------:R-:W-:Y:S02]  /*00e0*/  LOP3.LUT R0, R0, 0xff8, RZ, 0xc0, !PT ;  /* 0x00000ff800007812 */ /* 0x000fe400078ec0ff */
[----:B------:R-:W-:Y:S02]  /*00f0*/  LOP3.LUT R7, R3, R18, RZ, 0xfc, !PT ;  /* 0x0000001203077212 */ /* 0x000fe400078efcff */
[----:B------:R-:W1:Y:S02]  /*0100*/  LDC.64 R2, c[0x0][0x210] ;  /* 0x00008400ff027b82 */ /* 0x000e640000000a00 */
[----:B------:R-:W-:-:S02]  /*0110*/  ISETP.GE.AND P1, PT, R7, UR8, PT ;  /* 0x0000000807007c0c */ /* 0x000fc4000bf26270 */
[----:B------:R-:W-:Y:S02]  /*0120*/  LEA R16, R7, R0, 0xc ;  /* 0x0000000007107211 */ /* 0x000fe400078e60ff */
[----:B------:R-:W-:-:S03]  /*0130*/  CS2R R6, SRZ ;  /* 0x0000000000067805 */ /* 0x000fc6000001ff00 */
[----:B--2---:R-:W-:-:S04]  /*0140*/  IMAD.WIDE R20, R16, 0x2, R14 ;  /* 0x0000000210147825 */ /* 0x004fc800078e020e */
[C---:B----4-:R-:W-:Y:S02]  /*0150*/  IMAD.WIDE R22, R16.reuse, 0x2, R12 ;  /* 0x0000000210167825 */ /* 0x050fe400078e020c */
[----:B------:R-:W2:Y:S01]  /*0160*/  @!P1 LDG.E.EF.128 R4, desc[UR6][R20.64] ;  /* 0x0000000614049981 */ /* 0x000ea2000c0e1d00 */
[----:B------:R-:W-:Y:S02]  /*0170*/  CS2R R12, SRZ ;  /* 0x00000000000c7805 */ /* 0x000fe4000001ff00 */
[----:B------:R-:W-:Y:S01]  /*0180*/  CS2R R14, SRZ ;  /* 0x00000000000e7805 */ /* 0x000fe2000001ff00 */
[----:B------:R-:W3:Y:S01]  /*0190*/  @!P1 LDG.E.EF.128 R8, desc[UR6][R22.64] ;  /* 0x0000000616089981 */ /* 0x000ee2000c0e1d00 */
[----:B-1----:R-:W-:-:S05]  /*01a0*/  IMAD.WIDE R2, R16, 0x2, R2 ;  /* 0x0000000210027825 */ /* 0x002fca00078e0202 */
[----:B------:R-:W4:Y:S01]  /*01b0*/  @!P1 LDG.E.EF.128 R12, desc[UR6][R2.64] ;  /* 0x00000006020c9981 */ /* 0x000f22000c0e1d00 */
[----:B------:R-:W1:Y:S01]  /*01c0*/  S2UR UR5, SR_CgaCtaId ;  /* 0x00000000000579c3 */ /* 0x000e620000008800 */
[----:B------:R-:W-:Y:S01]  /*01d0*/  UMOV UR4, 0x400 ;  /* 0x0000040000047882 */ /* 0x000fe20000000000 */
[C---:B------:R-:W-:Y:S02]  /*01e0*/  LOP3.LUT P0, RZ, R17.reuse, 0x1f, RZ, 0xc0, !PT ;  /* 0x0000001f11ff7812 */ /* 0x040fe4000780c0ff */
[----:B------:R-:W-:Y:S01]  /*01f0*/  ISETP.GE.AND P2, PT, R17, 0x20, PT ;  /* 0x000000201100780c */ /* 0x000fe20003f46270 */
[----:B-1----:R-:W-:Y:S01]  /*0200*/  UPRMT UR4, UR5, 0x654, UR4 ;  /* 0x0000065405047896 */ /* 0x002fe20008000004 */
[----:B--2---:R-:W-:Y:S02]  /*0210*/  HADD2.F32 R24, -RZ, R4.H0_H0 ;  /* 0x20000004ff187230 */ /* 0x004fe40000004100 */
[----:B------:R-:W-:Y:S02]  /*0220*/  HADD2.F32 R4, -RZ, R4.H1_H1 ;  /* 0x30000004ff047230 */ /* 0x000fe40000004100 */
[----:B---3--:R-:W-:-:S02]  /*0230*/  HADD2.F32 R25, -RZ, R8.H1_H1 ;  /* 0x30000008ff197230 */ /* 0x008fc40000004100 */
[----:B------:R-:W-:Y:S02]  /*0240*/  HADD2.F32 R21, -RZ, R8.H0_H0 ;  /* 0x20000008ff157230 */ /* 0x000fe40000004100 */
[----:B------:R-:W-:Y:S02]  /*0250*/  HADD2.F32 R22, -RZ, R5.H1_H1 ;  /* 0x30000005ff167230 */ /* 0x000fe40000004100 */
[----:B------:R-:W-:Y:S01]  /*0260*/  FADD R20, R4, R25 ;  /* 0x0000001904147221 */ /* 0x000fe20000000000 */
[----:B------:R-:W-:Y:S02]  /*0270*/  HADD2.F32 R25, -RZ, R9.H1_H1 ;  /* 0x30000009ff197230 */ /* 0x000fe40000004100 */
[----:B------:R-:W-:Y:S01]  /*0280*/  FADD R8, R24, R21 ;  /* 0x0000001518087221 */ /* 0x000fe20000000000 */
[----:B------:R-:W-:Y:S02]  /*0290*/  HADD2.F32 R24, -RZ, R9.H0_H0 ;  /* 0x20000009ff187230 */ /* 0x000fe40000004100 */
[----:B----4-:R-:W-:-:S02]  /*02a0*/  HADD2.F32 R9, -RZ, R12.H1_H1 ;  /* 0x3000000cff097230 */ /* 0x010fc40000004100 */
[----:B------:R-:W-:Y:S02]  /*02b0*/  HADD2.F32 R21, -RZ, R5.H0_H0 ;  /* 0x20000005ff157230 */ /* 0x000fe40000004100 */
[----:B------:R-:W-:Y:S02]  /*02c0*/  HADD2.F32 R23, -RZ, R12.H0_H0 ;  /* 0x2000000cff177230 */ /* 0x000fe40000004100 */
[----:B------:R-:W-:Y:S01]  /*02d0*/  FADD R9, R9, R20 ;  /* 0x0000001409097221 */ /* 0x000fe20000000000 */
[----:B------:R-:W-:Y:S01]  /*02e0*/  FADD R12, R22, R25 ;  /* 0x00000019160c7221 */ /* 0x000fe20000000000 */
[----:B------:R-:W-:Y:S02]  /*02f0*/  HADD2.F32 R22, -RZ, R13.H0_H0 ;  /* 0x2000000dff167230 */ /* 0x000fe40000004100 */
[----:B------:R-:W-:Y:S01]  /*0300*/  FADD R21, R21, R24 ;  /* 0x0000001815157221 */ /* 0x000fe20000000000 */
[----:B------:R-:W-:Y:S01]  /*0310*/  FADD R8, R23, R8 ;  /* 0x0000000817087221 */ /* 0x000fe20000000000 */
[----:B------:R-:W-:Y:S01]  /*0320*/  FMUL R27, R9, R9 ;  /* 0x00000009091b7220 */ /* 0x000fe20000400000 */
[----:B------:R-:W-:-:S02]  /*0330*/  HADD2.F32 R4, -RZ, R6.H0_H0 ;  /* 0x20000006ff047230 */ /* 0x000fc40000004100 */
[----:B------:R-:W-:Y:S01]  /*0340*/  FADD R21, R22, R21 ;  /* 0x0000001516157221 */ /* 0x000fe20000000000 */
[----:B------:R-:W-:Y:S02]  /*0350*/  HADD2.F32 R25, -RZ, R10.H0_H0 ;  /* 0x2000000aff197230 */ /* 0x000fe40000004100 */
[----:B------:R-:W-:Y:S01]  /*0360*/  FFMA R22, R8, R8, R27 ;  /* 0x0000000808167223 */ /* 0x000fe2000000001b */
[----:B------:R-:W-:Y:S02]  /*0370*/  HADD2.F32 R13, -RZ, R13.H1_H1 ;  /* 0x3000000dff0d7230 */ /* 0x000fe40000004100 */
[----:B------:R-:W-:Y:S02]  /*0380*/  HADD2.F32 R6, -RZ, R6.H1_H1 ;  /* 0x30000006ff067230 */ /* 0x000fe40000004100 */
[----:B------:R-:W-:Y:S01]  /*0390*/  FADD R25, R4, R25 ;  /* 0x0000001904197221 */ /* 0x000fe20000000000 */
[----:B------:R-:W-:Y:S02]  /*03a0*/  HADD2.F32 R23, -RZ, R10.H1_H1 ;  /* 0x3000000aff177230 */ /* 0x000fe40000004100 */
[----:B------:R-:W-:Y:S01]  /*03b0*/  FADD R12, R13, R12 ;  /* 0x0000000c0d0c7221 */ /* 0x000fe20000000000 */
[----:B------:R-:W-:-:S02]  /*03c0*/  HADD2.F32 R4, -RZ, R14.H0_H0 ;  /* 0x2000000eff047230 */ /* 0x000fc40000004100 */
[----:B------:R-:W-:Y:S01]  /*03d0*/  FFMA R13, R21, R21, R22 ;  /* 0x00000015150d7223 */ /* 0x000fe20000000016 */
[----:B------:R-:W-:Y:S02]  /*03e0*/  HADD2.F32 R10, -RZ, R11.H0_H0 ;  /* 0x2000000bff0a7230 */ /* 0x000fe40000004100 */
[----:B------:R-:W-:Y:S01]  /*03f0*/  FADD R22, R6, R23 ;  /* 0x0000001706167221 */ /* 0x000fe20000000000 */
[----:B------:R-:W-:Y:S02]  /*0400*/  HADD2.F32 R20, -RZ, R11.H1_H1 ;  /* 0x3000000bff147230 */ /* 0x000fe40000004100 */
[----:B------:R-:W-:Y:S01]  /*0410*/  FADD R6, R4, R25 ;  /* 0x0000001904067221 */ /* 0x000fe20000000000 */
[----:B------:R-:W-:Y:S02]  /*0420*/  HADD2.F32 R5, -RZ, R7.H0_H0 ;  /* 0x20000007ff057230 */ /* 0x000fe40000004100 */
[----:B------:R-:W-:Y:S01]  /*0430*/  FFMA R23, R12, R12, R13 ;  /* 0x0000000c0c177223 */ /* 0x000fe2000000000d */
[----:B------:R-:W-:-:S02]  /*0440*/  HADD2.F32 R11, -RZ, R14.H1_H1 ;  /* 0x3000000eff0b7230 */ /* 0x000fc40000004100 */
[----:B------:R-:W-:Y:S02]  /*0450*/  HADD2.F32 R7, -RZ, R7.H1_H1 ;  /* 0x30000007ff077230 */ /* 0x000fe40000004100 */
[----:B------:R-:W-:Y:S01]  /*0460*/  FADD R13, R5, R10 ;  /* 0x0000000a050d7221 */ /* 0x000fe20000000000 */
[----:B------:R-:W-:Y:S02]  /*0470*/  HADD2.F32 R4, -RZ, R15.H0_H0 ;  /* 0x2000000fff047230 */ /* 0x000fe40000004100 */
[----:B------:R-:W-:Y:S01]  /*0480*/  FADD R11, R11, R22 ;  /* 0x000000160b0b7221 */ /* 0x000fe20000000000 */
[-C--:B------:R-:W-:Y:S01]  /*0490*/  FFMA R14, R6, R6.reuse, R23 ;  /* 0x00000006060e7223 */ /* 0x080fe20000000017 */
[----:B------:R-:W-:Y:S02]  /*04a0*/  HADD2.F32 R10, -RZ, R15.H1_H1 ;  /* 0x3000000fff0a7230 */ /* 0x000fe40000004100 */
[----:B------:R-:W-:Y:S01]  /*04b0*/  FADD R5, R7, R20 ;  /* 0x0000001407057221 */ /* 0x000fe20000000000 */
[----:B------:R-:W-:Y:S01]  /*04c0*/  FADD R7, R4, R13 ;  /* 0x0000000d04077221 */ /* 0x000fe20000000000 */
[C---:B------:R-:W-:Y:S01]  /*04d0*/  FFMA R14, R11.reuse, R11, R14 ;  /* 0x0000000b0b0e7223 */ /* 0x040fe2000000000e */
[----:B------:R-:W-:Y:S01]  /*04e0*/  SHF.R.U32.HI R22, RZ, 0x5, R17 ;  /* 0x00000005ff167819 */ /* 0x000fe20000011611 */
[----:B------:R-:W-:Y:S01]  /*04f0*/  FADD R10, R10, R5 ;  /* 0x000000050a0a7221 */ /* 0x000fe20000000000 */
[----:B------:R-:W-:Y:S01]  /*0500*/  F2FP.F16.F32.PACK_AB R6, R11, R6 ;  /* 0x000000060b06723e */ /* 0x000fe200000000ff */
[----:B------:R-:W-:-:S03]  /*0510*/  FFMA R5, R7, R7, R14 ;  /* 0x0000000707057223 */ /* 0x000fc6000000000e */
[C---:B------:R-:W-:Y:S01]  /*0520*/  F2FP.F16.F32.PACK_AB R7, R10.reuse, R7 ;  /* 0x000000070a07723e */ /* 0x040fe200000000ff */
[----:B------:R-:W-:Y:S01]  /*0530*/  FFMA R5, R10, R10, R5 ;  /* 0x0000000a0a057223 */ /* 0x000fe20000000005 */
[----:B------:R-:W-:-:S04]  /*0540*/  SHF.L.U32 R10, R17, 0x2, RZ ;  /* 0x00000002110a7819 */ /* 0x000fc800000006ff */
[----:B------:R-:W-:-:S05]  /*0550*/  FSEL R5, R5, RZ, !P1 ;  /* 0x000000ff05057208 */ /* 0x000fca0004800000 */
[----:B------:R-:W1:Y:S02]  /*0560*/  SHFL.BFLY PT, R4, R5, 0x10, 0x1f ;  /* 0x0e001f0005047f89 */ /* 0x000e6400000e0000 */
[----:B-1----:R-:W-:Y:S01]  /*0570*/  FADD R4, R5, R4 ;  /* 0x0000000405047221 */ /* 0x002fe20000000000 */
[----:B------:R-:W-:-:S04]  /*0580*/  SGXT.U32 R5, R22, 0x4 ;  /* 0x000000041605781a */ /* 0x000fc80000000000 */
[----:B------:R-:W1:Y:S02]  /*0590*/  SHFL.BFLY PT, R13, R4, 0x8, 0x1f ;  /* 0x0d001f00040d7f89 */ /* 0x000e6400000e0000 */
[----:B-1----:R-:W-:-:S05]  /*05a0*/  FADD R14, R4, R13 ;  /* 0x0000000d040e7221 */ /* 0x002fca0000000000 */
[----:B------:R-:W1:Y:S02]  /*05b0*/  SHFL.BFLY PT, R13, R14, 0x4, 0x1f ;  /* 0x0c801f000e0d7f89 */ /* 0x000e6400000e0000 */
[----:B-1----:R-:W-:Y:S01]  /*05c0*/  FADD R15, R14, R13 ;  /* 0x0000000d0e0f7221 */ /* 0x002fe20000000000 */
[----:B------:R-:W-:-:S04]  /*05d0*/  LOP3.LUT R13, R17, 0x200, RZ, 0xc0, !PT ;  /* 0x00000200110d7812 */ /* 0x000fc800078ec0ff */
[----:B------:R-:W1:Y:S01]  /*05e0*/  SHFL.BFLY PT, R20, R15, 0x2, 0x1f ;  /* 0x0c401f000f147f89 */ /* 0x000e6200000e0000 */
[----:B------:R-:W-:Y:S02]  /*05f0*/  SHF.R.U32.HI R4, RZ, 0x5, R13 ;  /* 0x00000005ff047819 */ /* 0x000fe4000001160d */
[----:B------:R-:W-:Y:S02]  /*0600*/  LEA.HI R14, R13, UR4, RZ, 0x1d ;  /* 0x000000040d0e7c11 */ /* 0x000fe4000f8fe8ff */
[----:B------:R-:W-:Y:S02]  /*0610*/  LOP3.LUT R22, R4, R5, RZ, 0xfc, !PT ;  /* 0x0000000504167212 */ /* 0x000fe400078efcff */
[----:B------:R-:W-:Y:S02]  /*0620*/  F2FP.F16.F32.PACK_AB R4, R9, R8 ;  /* 0x000000080904723e */ /* 0x000fe400000000ff */
[----:B------:R-:W-:Y:S02]  /*0630*/  F2FP.F16.F32.PACK_AB R5, R12, R21 ;  /* 0x000000150c05723e */ /* 0x000fe400000000ff */
[----:B------:R-:W-:-:S02]  /*0640*/  LEA R22, R22, UR4, 0x2 ;  /* 0x0000000416167c11 */ /* 0x000fc4000f8e10ff */
[----:B------:R-:W-:Y:S01]  /*0650*/  LEA.HI R13, R13, UR4, RZ, 0x19 ;  /* 0x000000040d0d7c11 */ /* 0x000fe2000f8fc8ff */
[----:B------:R2:W-:Y:S01]  /*0660*/  @!P1 STG.E.128 desc[UR6][R2.64], R4 ;  /* 0x0000000402009986 */ /* 0x0005e2000c101d06 */
[----:B-1----:R-:W-:-:S05]  /*0670*/  FADD R20, R15, R20 ;  /* 0x000000140f147221 */ /* 0x002fca0000000000 */
[----:B------:R-:W1:Y:S01]  /*0680*/  SHFL.BFLY PT, R23, R20, 0x1, 0x1f ;  /* 0x0c201f0014177f89 */ /* 0x000e6200000e0000 */
[----:B--2---:R-:W-:Y:S01]  /*0690*/  LOP3.LUT R4, R17, 0x1, RZ, 0xc0, !PT ;  /* 0x0000000111047812 */ /* 0x004fe200078ec0ff */
[----:B------:R-:W2:Y:S03]  /*06a0*/  LDC.64 R6, c[0x0][0x218] ;  /* 0x00008600ff067b82 */ /* 0x000ea60000000a00 */
[----:B------:R-:W-:-:S05]  /*06b0*/  LEA R15, R4, UR4, 0x2 ;  /* 0x00000004040f7c11 */ /* 0x000fca000f8e10ff */
[----:B------:R-:W3:Y:S01]  /*06c0*/  LDC.64 R4, c[0x0][0x230] ;  /* 0x00008c00ff047b82 */ /* 0x000ee20000000a00 */
[----:B-1----:R-:W-:-:S05]  /*06d0*/  FADD R23, R20, R23 ;  /* 0x0000001714177221 */ /* 0x002fca0000000000 */
[----:B------:R-:W-:Y:S02]  /*06e0*/  @!P0 STS [R22], R23 ;  /* 0x0000001716008388 */ /* 0x000fe40000000800 */
[----:B------:R-:W-:Y:S01]  /*06f0*/  BAR.SYNC.DEFER_BLOCKING 0x0 ;  /* 0x0000000000007b1d */ /* 0x000fe20000010000 */
[----:B------:R-:W-:-:S04]  /*0700*/  LOP3.LUT P0, RZ, R17, 0xf, RZ, 0xc0, !PT ;  /* 0x0000000f11ff7812 */ /* 0x000fc8000780c0ff */
[----:B------:R-:W-:Y:S01]  /*0710*/  ISETP.LT.AND P0, PT, R17, 0x20, !P0 ;  /* 0x000000201100780c */ /* 0x000fe20004701270 */
[----:B------:R-:W1:Y:S04]  /*0720*/  @!P2 LDS R19, [R10+UR4] ;  /* 0x000000040a13a984 */ /* 0x000e680008000800 */
[----:B-1----:R-:W1:Y:S02]  /*0730*/  SHFL.BFLY PT, R8, R19, 0x8, 0x1f ;  /* 0x0d001f0013087f89 */ /* 0x002e6400000e0000 */
[----:B-1----:R-:W-:Y:S01]  /*0740*/  FADD R8, R19, R8 ;  /* 0x0000000813087221 */ /* 0x002fe20000000000 */
[----:B------:R-:W-:-:S04]  /*0750*/  LOP3.LUT R19, R10, 0xffc, RZ, 0xc0, !PT ;  /* 0x00000ffc0a137812 */ /* 0x000fc800078ec0ff */
[----:B------:R-:W1:Y:S02]  /*0760*/  SHFL.BFLY PT, R9, R8, 0x4, 0x1f ;  /* 0x0c801f0008097f89 */ /* 0x000e6400000e0000 */
[----:B-1----:R-:W-:-:S05]  /*0770*/  FADD R9, R8, R9 ;  /* 0x0000000908097221 */ /* 0x002fca0000000000 */
[----:B------:R-:W1:Y:S02]  /*0780*/  SHFL.BFLY PT, R12, R9, 0x2, 0x1f ;  /* 0x0c401f00090c7f89 */ /* 0x000e6400000e0000 */
[----:B-1----:R-:W-:Y:S01]  /*0790*/  FADD R12, R9, R12 ;  /* 0x0000000c090c7221 */ /* 0x002fe20000000000 */
[----:B------:R-:W-:-:S04]  /*07a0*/  HFMA2.MMA R9, -RZ, RZ, 0.6875, 0 ;  /* 0x39800000ff097435 */ /* 0x000fc800000001ff */
[----:B------:R-:W1:Y:S02]  /*07b0*/  SHFL.BFLY PT, R11, R12, 0x1, 0x1f ;  /* 0x0c201f000c0b7f89 */ /* 0x000e6400000e0000 */
[----:B-1----:R-:W-:-:S05]  /*07c0*/  FADD R11, R12, R11 ;  /* 0x0000000b0c0b7221 */ /* 0x002fca0000000000 */
[----:B------:R1:W-:Y:S01]  /*07d0*/  @P0 STS [R10+UR4], R11 ;  /* 0x0000000b0a000988 */ /* 0x0003e20008000804 */
[----:B------:R-:W-:Y:S01]  /*07e0*/  BAR.SYNC.DEFER_BLOCKING 0x0 ;  /* 0x0000000000007b1d */ /* 0x000fe20000010000 */
[----:B------:R-:W-:Y:S02]  /*07f0*/  LOP3.LUT P0, RZ, R17, 0x3fe, RZ, 0xc0, !PT ;  /* 0x000003fe11ff7812 */ /* 0x000fe4000780c0ff */
[----:B-1----:R-:W-:-:S04]  /*0800*/  LOP3.LUT R11, R18, 0x1, R17, 0xf8, !PT ;  /* 0x00000001120b7812 */ /* 0x002fc800078ef811 */
[C---:B------:R-:W-:Y:S01]  /*0810*/  ISETP.LT.AND P0, PT, R11.reuse, UR8, !P0 ;  /* 0x000000080b007c0c */ /* 0x040fe2000c701270 */
[----:B--2---:R-:W-:Y:S01]  /*0820*/  IMAD.WIDE R10, R11, 0x4, R6 ;  /* 0x000000040b0a7825 */ /* 0x004fe200078e0206 */
[----:B------:R-:W1:Y:S01]  /*0830*/  LDS R8, [R14] ;  /* 0x000000000e087984 */ /* 0x000e620000000800 */
[----:B------:R-:W-:Y:S06]  /*0840*/  BAR.SYNC.DEFER_BLOCKING 0x0 ;  /* 0x0000000000007b1d */ /* 0x000fec0000010000 */
[----:B-1----:R-:W-:Y:S02]  /*0850*/  STS [R13], R8 ;  /* 0x000000080d007388 */ /* 0x002fe40000000800 */
[----:B------:R-:W-:Y:S06]  /*0860*/  BAR.SYNC.DEFER_BLOCKING 0x0 ;  /* 0x0000000000007b1d */ /* 0x000fec0000010000 */
[----:B------:R-:W1:Y:S02]  /*0870*/  LDS R12, [R15] ;  /* 0x000000000f0c7984 */ /* 0x000e640000000800 */
[----:B-1----:R-:W-:Y:S01]  /*0880*/  FFMA R14, R12, R9, 9.9999997473787516356e-06 ;  /* 0x3727c5ac0c0e7423 */ /* 0x002fe20000000009 */
[----:B---3--:R-:W-:-:S03]  /*0890*/  IMAD.WIDE.U32 R12, R19, 0x2, R4 ;  /* 0x00000002130c7825 */ /* 0x008fc600078e0004 */
[----:B------:R-:W1:Y:S01]  /*08a0*/  MUFU.RSQ R17, R14 ;  /* 0x0000000e00117308 */ /* 0x000e620000001400 */
[----:B------:R-:W-:Y:S06]  /*08b0*/  BAR.SYNC.DEFER_BLOCKING 0x0 ;  /* 0x0000000000007b1d */ /* 0x000fec0000010000 */
[----:B-1----:R1:W-:Y:S04]  /*08c0*/  @P0 STG.E desc[UR6][R10.64], R17 ;  /* 0x000000110a000986 */ /* 0x0023e8000c101906 */
[----:B------:R-:W2:Y:S01]  /*08d0*/  LDG.E.EL.64 R12, desc[UR6][R12.64] ;  /* 0x000000060c0c7981 */ /* 0x000ea2000c2e1b00 */
[----:B------:R-:W-:-:S02]  /*08e0*/  CS2R R4, SRZ ;  /* 0x0000000000047805 */ /* 0x000fc4000001ff00 */
[----:B------:R-:W-:-:S06]  /*08f0*/  CS2R R6, SRZ ;  /* 0x0000000000067805 */ /* 0x000fcc000001ff00 */
[----:B------:R3:W4:Y:S01]  /*0900*/  @!P1 LDG.E.EF.128 R4, desc[UR6][R2.64] ;  /* 0x0000000602049981 */ /* 0x000722000c0e1d00 */
[----:B------:R-:W-:Y:S02]  /*0910*/  LEA R19, R19, UR4, 0x2 ;  /* 0x0000000413137c11 */ /* 0x000fe4000f8e10ff */
[----:B-1----:R-:W-:Y:S01]  /*0920*/  LEA R10, R0, UR4, 0x2 ;  /* 0x00000004000a7c11 */ /* 0x002fe2000f8e10ff */
[----:B------:R-:W-:-:S06]  /*0930*/  FFMA R0, R8, R9, 9.9999997473787516356e-06 ;  /* 0x3727c5ac08007423 */ /* 0x000fcc0000000009 */
[----:B------:R-:W1:Y:S01]  /*0940*/  MUFU.RSQ R0, R0 ;  /* 0x0000000000007308 */ /* 0x000e620000001400 */
[----:B---3--:R-:W3:Y:S02]  /*0950*/  LDC.64 R2, c[0x0][0x238] ;  /* 0x00008e00ff027b82 */ /* 0x008ee40000000a00 */
[----:B---3--:R-:W-:-:S04]  /*0960*/  IMAD.WIDE R2, R16, 0x2, R2 ;  /* 0x0000000210027825 */ /* 0x008fc800078e0202 */
[----:B--2---:R-:W-:Y:S02]  /*0970*/  HADD2.F32 R24, -RZ, R12.H0_H0 ;  /* 0x2000000cff187230 */ /* 0x004fe40000004100 */
[----:B------:R-:W-:Y:S02]  /*0980*/  HADD2.F32 R25, -RZ, R12.H1_H1 ;  /* 0x3000000cff197230 */ /* 0x000fe40000004100 */
[----:B------:R-:W-:Y:S02]  /*0990*/  HADD2.F32 R26, -RZ, R13.H0_H0 ;  /* 0x2000000dff1a7230 */ /* 0x000fe40000004100 */
[----:B------:R-:W-:Y:S02]  /*09a0*/  HADD2.F32 R27, -RZ, R13.H1_H1 ;  /* 0x3000000dff1b7230 */ /* 0x000fe40000004100 */
[----:B----4-:R-:W-:Y:S02]  /*09b0*/  HADD2.F32 R17, -RZ, R5.H0_H0 ;  /* 0x20000005ff117230 */ /* 0x010fe40000004100 */
[----:B------:R-:W-:Y:S01]  /*09c0*/  HADD2.F32 R5, -RZ, R5.H1_H1 ;  /* 0x30000005ff057230 */ /* 0x000fe20000004100 */
[----:B------:R2:W-:Y:S01]  /*09d0*/  STS.128 [R19], R24 ;  /* 0x0000001813007388 */ /* 0x0005e20000000c00 */
[----:B------:R-:W-:-:S02]  /*09e0*/  HADD2.F32 R9, -RZ, R4.H0_H0 ;  /* 0x20000004ff097230 */ /* 0x000fc40000004100 */
[C---:B-1----:R-:W-:Y:S01]  /*09f0*/  FMUL R17, R0.reuse, R17 ;  /* 0x0000001100117220 */ /* 0x042fe20000400000 */
[----:B------:R-:W-:Y:S01]  /*0a00*/  HADD2.F32 R11, -RZ, R4.H1_H1 ;  /* 0x30000004ff0b7230 */ /* 0x000fe20000004100 */
[----:B------:R-:W-:Y:S01]  /*0a10*/  BAR.SYNC.DEFER_BLOCKING 0x0 ;  /* 0x0000000000007b1d */ /* 0x000fe20000010000 */
[----:B------:R-:W-:-:S03]  /*0a20*/  FMUL R9, R0, R9 ;  /* 0x0000000900097220 */ /* 0x000fc60000400000 */
[C---:B------:R-:W-:Y:S01]  /*0a30*/  FMUL R4, R0.reuse, R11 ;  /* 0x0000000b00047220 */ /* 0x040fe20000400000 */
[----:B--2---:R-:W-:Y:S02]  /*0a40*/  HADD2.F32 R27, -RZ, R7.H0_H0 ;  /* 0x20000007ff1b7230 */ /* 0x004fe40000004100 */
[----:B------:R-:W-:Y:S02]  /*0a50*/  HADD2.F32 R19, -RZ, R6.H0_H0 ;  /* 0x20000006ff137230 */ /* 0x000fe40000004100 */
[----:B------:R-:W-:Y:S02]  /*0a60*/  HADD2.F32 R25, -RZ, R6.H1_H1 ;  /* 0x30000006ff197230 */ /* 0x000fe40000004100 */
[C---:B------:R-:W-:Y:S01]  /*0a70*/  FMUL R6, R0.reuse, R5 ;  /* 0x0000000500067220 */ /* 0x040fe20000400000 */
[----:B------:R-:W-:Y:S02]  /*0a80*/  HADD2.F32 R7, -RZ, R7.H1_H1 ;  /* 0x30000007ff077230 */ /* 0x000fe40000004100 */
[C---:B------:R-:W-:Y:S01]  /*0a90*/  FMUL R19, R0.reuse, R19 ;  /* 0x0000001300137220 */ /* 0x040fe20000400000 */
[C---:B------:R-:W-:Y:S01]  /*0aa0*/  FMUL R27, R0.reuse, R27 ;  /* 0x0000001b001b7220 */ /* 0x040fe20000400000 */
[C---:B------:R-:W-:Y:S01]  /*0ab0*/  FMUL R8, R0.reuse, R25 ;  /* 0x0000001900087220 */ /* 0x040fe20000400000 */
[----:B------:R-:W1:Y:S04]  /*0ac0*/  LDS.128 R20, [R10] ;  /* 0x000000000a147984 */ /* 0x000e680000000c00 */
[----:B------:R2:W3:Y:S02]  /*0ad0*/  LDS.128 R12, [R10+0x10] ;  /* 0x000010000a0c7984 */ /* 0x0004e40000000c00 */
[----:B--2---:R-:W-:Y:S01]  /*0ae0*/  FMUL R10, R0, R7 ;  /* 0x00000007000a7220 */ /* 0x004fe20000400000 */
[----:B-1----:R-:W-:Y:S01]  /*0af0*/  FMUL R5, R22, R17 ;  /* 0x0000001116057220 */ /* 0x002fe20000400000 */
[----:B------:R-:W-:Y:S01]  /*0b00*/  FMUL R6, R23, R6 ;  /* 0x0000000617067220 */ /* 0x000fe20000400000 */
[----:B------:R-:W-:Y:S01]  /*0b10*/  FMUL R9, R9, R20 ;  /* 0x0000001409097220 */ /* 0x000fe20000400000 */
[----:B------:R-:W-:Y:S01]  /*0b20*/  FMUL R4, R4, R21 ;  /* 0x0000001504047220 */ /* 0x000fe20000400000 */
[----:B---3--:R-:W-:Y:S01]  /*0b30*/  FMUL R12, R19, R12 ;  /* 0x0000000c130c7220 */ /* 0x008fe20000400000 */
[----:B------:R-:W-:Y:S01]  /*0b40*/  FMUL R13, R8, R13 ;  /* 0x0000000d080d7220 */ /* 0x000fe20000400000 */
[----:B------:R-:W-:Y:S01]  /*0b50*/  FMUL R7, R14, R27 ;  /* 0x0000001b0e077220 */ /* 0x000fe20000400000 */
[----:B------:R-:W-:Y:S01]  /*0b60*/  FMUL R10, R15, R10 ;  /* 0x0000000a0f0a7220 */ /* 0x000fe20000400000 */
[----:B------:R-:W-:-:S02]  /*0b70*/  F2FP.F16.F32.PACK_AB R5, R6, R5 ;  /* 0x000000050605723e */ /* 0x000fc400000000ff */
[----:B------:R-:W-:Y:S02]  /*0b80*/  F2FP.F16.F32.PACK_AB R4, R4, R9 ;  /* 0x000000090404723e */ /* 0x000fe400000000ff */
[----:B------:R-:W-:Y:S02]  /*0b90*/  F2FP.F16.F32.PACK_AB R6, R13, R12 ;  /* 0x0000000c0d06723e */ /* 0x000fe400000000ff */
[----:B------:R-:W-:Y:S01]  /*0ba0*/  F2FP.F16.F32.PACK_AB R7, R10, R7 ;  /* 0x000000070a07723e */ /* 0x000fe200000000ff */
[----:B------:R-:W-:Y:S06]  /*0bb0*/  @P1 EXIT ;  /* 0x000000000000194d */ /* 0x000fec0003800000 */
[----:B------:R-:W-:Y:S01]  /*0bc0*/  STG.E.128 desc[UR6][R2.64], R4 ;  /* 0x0000000402007986 */ /* 0x000fe2000c101d06 */
[----:B------:R-:W-:Y:S05]  /*0bd0*/  EXIT ;  /* 0x000000000000794d */ /* 0x000fea0003800000 */
.L_x_0:
[----:B------:R-:W-:-:S00]  /*0be0*/  BRA `(.L_x_0) ;  /* 0xfffffffc00fc7947 */ /* 0x000fc0000383ffff */
[----:B------:R-:W-:-:S00]  /*0bf0*/  NOP ;  /* 0x0000000000007918 */ /* 0x000fc00000000000 */
        /* <DEDUP_REMOVED lines=8> */
.L_x_1:


//--------------------- .nv.global.init           --------------------------
	.section	.nv.global.init,"aw",@progbits
.nv.global.init:
	.type		_$_str,@object
	.size		_$_str,(.L_0 - _$_str)
_$_str:
        /*0000*/ 	.byte	0x5f, 0x5f, 0x43, 0x55, 0x44, 0x41, 0x5f, 0x46, 0x54, 0x5a, 0x00
.L_0:


//--------------------- .nv.shared.triton_red_fused__to_copy_add_mean_mul_pow_rsqrt_8 --------------------------
	.section	.nv.shared.triton_red_fused__to_copy_add_mean_mul_pow_rsqrt_8,"aw",@nobits
	.sectionflags	@""
	.align	16
	.zero		1024


//--------------------- .nv.constant0.triton_red_fused__to_copy_add_mean_mul_pow_rsqrt_8 --------------------------
	.section	.nv.constant0.triton_red_fused__to_copy_add_mean_mul_pow_rsqrt_8,"a",@progbits
	.sectionflags	@""
	.align	4
.nv.constant0.triton_red_fused__to_copy_add_mean_mul_pow_rsqrt_8:
	.zero		592
